//
// Generated by NVIDIA NVVM Compiler
//
// Compiler Build ID: CL-36424714
// Cuda compilation tools, release 13.0, V13.0.88
// Based on NVVM 20.0.0
//

.version 9.0
.target sm_100
.address_size 64

.extern .func  (.param .b32 func_retval0) vprintf
(
	.param .b64 vprintf_param_0,
	.param .b64 vprintf_param_1
)
;
.global .align 1 .b8 $str[4] = {37, 100, 10};
.global .align 1 .b8 $str$1[4] = {104, 105, 10};

.func _Z2ddiPtS_S_S_(
	.param .b32 _Z2ddiPtS_S_S__param_0,
	.param .b64 _Z2ddiPtS_S_S__param_1
)
{
	.local .align 8 .b8 	__local_depot0[2568];
	.reg .b64 	%SP;
	.reg .b64 	%SPL;
	.reg .pred 	%p<2>;
	.reg .b16 	%rs<2>;
	.reg .b32 	%r<5>;
	.reg .b64 	%rd<8>;

	mov.u64 	%SPL, __local_depot0;
	cvta.local.u64 	%SP, %SPL;
	ld.param.u32 	%r1, [_Z2ddiPtS_S_S__param_0];
	ld.param.u64 	%rd1, [_Z2ddiPtS_S_S__param_1];
	cvta.to.local.u64 	%rd2, %rd1;
	mov.b16 	%rs1, 10;
	st.local.u16 	[%rd2], %rs1;
	setp.lt.s32 	%p1, %r1, 1;
	@%p1 bra 	$L__BB0_2;
	add.u64 	%rd3, %SP, 2560;
	add.u64 	%rd4, %SPL, 2560;
	st.local.u32 	[%rd4], %r1;
	mov.u64 	%rd5, $str;
	cvta.global.u64 	%rd6, %rd5;
	{ // callseq 0, 0
	.param .b64 param0;
	st.param.b64 	[param0], %rd6;
	.param .b64 param1;
	st.param.b64 	[param1], %rd3;
	.param .b32 retval0;
	call.uni (retval0), 
	vprintf, 
	(
	param0, 
	param1
	);
	ld.param.b32 	%r2, [retval0];
	} // callseq 0
	add.s32 	%r4, %r1, -1;
	add.u64 	%rd7, %SP, 0;
	{ // callseq 1, 0
	.param .b32 param0;
	st.param.b32 	[param0], %r4;
	.param .b64 param1;
	st.param.b64 	[param1], %rd7;
	call.uni 
	_Z2ddiPtS_S_S_, 
	(
	param0, 
	param1
	);
	} // callseq 1
$L__BB0_2:
	ret;

}
	// .globl	_Z5diguiv
.visible .entry _Z5diguiv()
{
	.local .align 2 .b8 	__local_depot1[2554];
	.reg .b64 	%SP;
	.reg .b64 	%SPL;
	.reg .b32 	%r<3>;
	.reg .b64 	%rd<4>;

	mov.u64 	%SPL, __local_depot1;
	cvta.local.u64 	%SP, %SPL;
	mov.u64 	%rd1, $str$1;
	cvta.global.u64 	%rd2, %rd1;
	{ // callseq 2, 0
	.param .b64 param0;
	st.param.b64 	[param0], %rd2;
	.param .b64 param1;
	st.param.b64 	[param1], 0;
	.param .b32 retval0;
	call.uni (retval0), 
	vprintf, 
	(
	param0, 
	param1
	);
	ld.param.b32 	%r1, [retval0];
	} // callseq 2
	add.u64 	%rd3, %SP, 0;
	{ // callseq 3, 0
	.param .b32 param0;
	st.param.b32 	[param0], 12;
	.param .b64 param1;
	st.param.b64 	[param1], %rd3;
	call.uni 
	_Z2ddiPtS_S_S_, 
	(
	param0, 
	param1
	);
	} // callseq 3
	ret;

}


// ===== COMPILED SASS (sm_100) =====

	.target	sm_100

	.elftype	@"ET_EXEC"


//--------------------- .note.nv.tkinfo           --------------------------
	.section	.note.nv.tkinfo,"",@"SHT_NOTE"
	.sectionflags	@"SHF_NOTE_NV_TKINFO"
	.tkinfo
        /*0018*/ 	.word	0x00000002
        /*0030*/ 	.string	""
        /*0030*/ 	.string	"ptxas"
        /*0030*/ 	.string	"Cuda compilation tools, release 13.0, V13.0.88"
        /*0030*/ 	.string	"Build cuda_13.0.r13.0/compiler.36424714_0"
        /*0030*/ 	.string	"-arch sm_100 -m 64 "



//--------------------- .note.nv.cuinfo           --------------------------
	.section	.note.nv.cuinfo,"",@"SHT_NOTE"
	.sectionflags	@"SHF_NOTE_NV_CUINFO"
        /*0018*/ 	.short	0x0002
        /*001a*/ 	.short	0x0064
        /*001c*/ 	.short	0x0082
	.zero		2


//--------------------- .nv.info                  --------------------------
	.section	.nv.info,"",@"SHT_CUDA_INFO"
	.align	4


	//----- nvinfo : EIATTR_REGCOUNT
	.align		4
        /*0000*/ 	.byte	0x04, 0x2f
        /*0002*/ 	.short	(.L_3 - .L_2)
	.align		4
.L_2:
        /*0004*/ 	.word	index@(_Z5diguiv)
        /*0008*/ 	.word	0x00000018


	//----- nvinfo : EIATTR_FRAME_SIZE
	.align		4
.L_3:
        /*000c*/ 	.byte	0x04, 0x11
        /*000e*/ 	.short	(.L_5 - .L_4)
	.align		4
.L_4:
        /*0010*/ 	.word	index@($_Z5diguiv$_Z2ddiPtS_S_S_)
        /*0014*/ 	.word	0x00000a00


	//----- nvinfo : EIATTR_FRAME_SIZE
	.align		4
.L_5:
        /*0018*/ 	.byte	0x04, 0x11
        /*001a*/ 	.short	(.L_7 - .L_6)
	.align		4
.L_6:
        /*001c*/ 	.word	index@(_Z5diguiv)
        /*0020*/ 	.word	0x00000a00


	//----- nvinfo : EIATTR_MIN_STACK_SIZE
	.align		4
.L_7:
        /*0024*/ 	.byte	0x04, 0x12
        /*0026*/ 	.short	(.L_9 - .L_8)
	.align		4
.L_8:
        /*0028*/ 	.word	index@(_Z5diguiv)
        /*002c*/ 	.word	0x00000a00
.L_9:


//--------------------- .nv.compat                --------------------------
	.section	.nv.compat,"",@"SHT_CUDA_COMPAT_INFO"
	.align	4
        /*0000*/ 	.byte	0x02, 0x09, 0x00, 0x00, 0x02, 0x02, 0x01, 0x00, 0x02, 0x05, 0x05, 0x00, 0x03, 0x07, 0x01, 0x01
        /*0010*/ 	.byte	0x02, 0x03, 0x00, 0x00, 0x02, 0x06, 0x01, 0x00, 0x04, 0x0b, 0x08, 0x00, 0x09, 0x00, 0x00, 0x00
        /*0020*/ 	.byte	0x00, 0x00, 0x00, 0x00


//--------------------- .nv.info._Z5diguiv        --------------------------
	.section	.nv.info._Z5diguiv,"",@"SHT_CUDA_INFO"
	.sectionflags	@""
	.align	4


	//----- nvinfo : EIATTR_CUDA_API_VERSION
	.align		4
        /*0000*/ 	.byte	0x04, 0x37
        /*0002*/ 	.short	(.L_11 - .L_10)
.L_10:
        /*0004*/ 	.word	0x00000082


	//----- nvinfo : EIATTR_SPARSE_MMA_MASK
	.align		4
.L_11:
        /*0008*/ 	.byte	0x03, 0x50
        /*000a*/ 	.short	0x0000


	//----- nvinfo : EIATTR_MAXREG_COUNT
	.align		4
        /*000c*/ 	.byte	0x03, 0x1b
        /*000e*/ 	.short	0x00ff


	//----- nvinfo : EIATTR_EXTERNS
	.align		4
        /*0010*/ 	.byte	0x04, 0x0f
        /*0012*/ 	.short	(.L_13 - .L_12)


	//   ....[0]....
	.align		4
.L_12:
        /*0014*/ 	.word	index@(vprintf)


	//----- nvinfo : EIATTR_MERCURY_ISA_VERSION
	.align		4
.L_13:
        /*0018*/ 	.byte	0x03, 0x5f
        /*001a*/ 	.short	0x0101


	//----- nvinfo : EIATTR_VRC_CTA_INIT_COUNT
	.align		4
        /*001c*/ 	.byte	0x02, 0x4a
	.zero		1
	.zero		1


	//----- nvinfo : EIATTR_SYSCALL_OFFSETS
	.align		4
        /*0020*/ 	.byte	0x04, 0x46
        /*0022*/ 	.short	(.L_15 - .L_14)


	//   ....[0]....
.L_14:
        /*0024*/ 	.word	0x000000d0


	//   ....[1]....
        /*0028*/ 	.word	0x00000310


	//----- nvinfo : EIATTR_EXIT_INSTR_OFFSETS
	.align		4
.L_15:
        /*002c*/ 	.byte	0x04, 0x1c
        /*002e*/ 	.short	(.L_17 - .L_16)


	//   ....[0]....
.L_16:
        /*0030*/ 	.word	0x00000140


	//----- nvinfo : EIATTR_CRS_STACK_SIZE
	.align		4
.L_17:
        /*0034*/ 	.byte	0x04, 0x1e
        /*0036*/ 	.short	(.L_19 - .L_18)
.L_18:
        /*0038*/ 	.word	0x00000000


	//----- nvinfo : EIATTR_SW_WAR
	.align		4
.L_19:
        /*003c*/ 	.byte	0x04, 0x36
        /*003e*/ 	.short	(.L_21 - .L_20)
.L_20:
        /*0040*/ 	.word	0x00000008
.L_21:


//--------------------- .nv.callgraph             --------------------------
	.section	.nv.callgraph,"",@"SHT_CUDA_CALLGRAPH"
	.align	4
	.sectionentsize	8
	.align		4
        /*0000*/ 	.word	0x00000000
	.align		4
        /*0004*/ 	.word	0xffffffff
	.align		4
        /*0008*/ 	.word	index@(_Z5diguiv)
	.align		4
        /*000c*/ 	.word	index@(vprintf)
	.align		4
        /*0010*/ 	.word	0x00000000
	.align		4
        /*0014*/ 	.word	0xfffffffe
	.align		4
        /*0018*/ 	.word	0x00000000
	.align		4
        /*001c*/ 	.word	0xfffffffd
	.align		4
        /*0020*/ 	.word	0x00000000
	.align		4
        /*0024*/ 	.word	0xfffffffc


//--------------------- .nv.constant4             --------------------------
	.section	.nv.constant4,"a",@progbits
	.align	8
	.align		8
.nv.constant4:
        /*0000*/ 	.dword	vprintf
	.align		8
        /*0008*/ 	.dword	$str
	.align		8
        /*0010*/ 	.dword	$str$1


//--------------------- .text._Z5diguiv           --------------------------
	.section	.text._Z5diguiv,"ax",@progbits
	.align	128
        .global         _Z5diguiv
        .type           _Z5diguiv,@function
        .size           _Z5diguiv,(.L_x_5 - _Z5diguiv)
        .other          _Z5diguiv,@"STO_CUDA_ENTRY STV_DEFAULT"
_Z5diguiv:
.text._Z5diguiv:
[----:B------:R-:W0:Y:S01]  /*0000*/  LDC R1, c[0x0][0x37c] ;  /* 0x0000df00ff017b82 */ /* 0x000e220000000800 */
[----:B------:R-:W-:Y:S01]  /*0010*/  MOV R0, 0x0 ;  /* 0x0000000000007802 */ /* 0x000fe20000000f00 */
[----:B------:R-:W1:Y:S01]  /*0020*/  LDCU UR4, c[0x0][0x2f8] ;  /* 0x00005f00ff0477ac */ /* 0x000e620008000800 */
[----:B0-----:R-:W-:Y:S01]  /*0030*/  VIADD R1, R1, 0xfffff600 ;  /* 0xfffff60001017836 */ /* 0x001fe20000000000 */
[----:B------:R-:W-:-:S04]  /*0040*/  CS2R R6, SRZ ;  /* 0x0000000000067805 */ /* 0x000fc8000001ff00 */
[----:B------:R0:W2:Y:S01]  /*0050*/  LDC.64 R2, c[0x4][R0] ;  /* 0x0100000000027b82 */ /* 0x0000a20000000a00 */
[----:B------:R-:W3:Y:S01]  /*0060*/  LDCU.64 UR6, c[0x4][0x10] ;  /* 0x01000200ff0677ac */ /* 0x000ee20008000a00 */
[----:B------:R-:W4:Y:S01]  /*0070*/  LDCU UR5, c[0x0][0x2fc] ;  /* 0x00005f80ff0577ac */ /* 0x000f220008000800 */
[----:B-1----:R-:W-:Y:S01]  /*0080*/  IADD3 R16, P0, PT, R1, UR4, RZ ;  /* 0x0000000401107c10 */ /* 0x002fe2000ff1e0ff */
[----:B---3--:R-:W-:Y:S02]  /*0090*/  IMAD.U32 R4, RZ, RZ, UR6 ;  /* 0x00000006ff047e24 */ /* 0x008fe4000f8e00ff */
[----:B------:R-:W-:Y:S01]  /*00a0*/  IMAD.U32 R5, RZ, RZ, UR7 ;  /* 0x00000007ff057e24 */ /* 0x000fe2000f8e00ff */
[----:B0---4-:R-:W-:-:S09]  /*00b0*/  IADD3.X R17, PT, PT, RZ, UR5, RZ, P0, !PT ;  /* 0x00000005ff117c10 */ /* 0x011fd200087fe4ff */
[----:B------:R-:W-:-:S07]  /*00c0*/  LEPC R20, `(.L_x_0) ;  /* 0x000000001014794e */ /* 0x000fce0000000000 */
[----:B--2---:R-:W-:Y:S05]  /*00d0*/  CALL.ABS.NOINC R2 ;  /* 0x0000000002007343 */ /* 0x004fea0003c00000 */
.L_x_0:
[----:B------:R-:W-:Y:S02]  /*00e0*/  HFMA2 R21, -RZ, RZ, 0, 0 ;  /* 0x00000000ff157431 */ /* 0x000fe400000001ff */
[----:B------:R-:W-:Y:S01]  /*00f0*/  IMAD.MOV.U32 R6, RZ, RZ, R16 ;  /* 0x000000ffff067224 */ /* 0x000fe200078e0010 */
[----:B------:R-:W-:Y:S01]  /*0100*/  MOV R20, 0x140 ;  /* 0x0000014000147802 */ /* 0x000fe20000000f00 */
[----:B------:R-:W-:Y:S02]  /*0110*/  IMAD.MOV.U32 R7, RZ, RZ, R17 ;  /* 0x000000ffff077224 */ /* 0x000fe400078e0011 */
[----:B------:R-:W-:-:S07]  /*0120*/  IMAD.MOV.U32 R4, RZ, RZ, 0xc ;  /* 0x0000000cff047424 */ /* 0x000fce00078e00ff */
[----:B------:R-:W-:Y:S05]  /*0130*/  CALL.REL.NOINC `($_Z5diguiv$_Z2ddiPtS_S_S_) ;  /* 0x0000000000047944 */ /* 0x000fea0003c00000 */
[----:B------:R-:W-:Y:S05]  /*0140*/  EXIT ;  /* 0x000000000000794d */ /* 0x000fea0003800000 */
        .type           $_Z5diguiv$_Z2ddiPtS_S_S_,@function
        .size           $_Z5diguiv$_Z2ddiPtS_S_S_,(.L_x_5 - $_Z5diguiv$_Z2ddiPtS_S_S_)
$_Z5diguiv$_Z2ddiPtS_S_S_:
[----:B------:R-:W-:-:S05]  /*0150*/  VIADD R1, R1, 0xfffff5e0 ;  /* 0xfffff5e001017836 */ /* 0x000fca0000000000 */
[----:B------:R-:W-:Y:S04]  /*0160*/  STL [R1+0xa1c], R21 ;  /* 0x000a1c1501007387 */ /* 0x000fe80000100800 */
[----:B------:R-:W-:Y:S04]  /*0170*/  STL [R1+0xa18], R20 ;  /* 0x000a181401007387 */ /* 0x000fe80000100800 */
[----:B------:R-:W-:Y:S04]  /*0180*/  STL [R1+0xa10], R17 ;  /* 0x000a101101007387 */ /* 0x000fe80000100800 */
[----:B------:R-:W-:Y:S04]  /*0190*/  STL [R1+0xa0c], R16 ;  /* 0x000a0c1001007387 */ /* 0x000fe80000100800 */
[----:B------:R0:W-:Y:S04]  /*01a0*/  STL [R1+0xa08], R2 ;  /* 0x000a080201007387 */ /* 0x0001e80000100800 */
[----:B------:R1:W-:Y:S01]  /*01b0*/  STL [R1+0xa14], R18 ;  /* 0x000a141201007387 */ /* 0x0003e20000100800 */
[----:B0-----:R-:W0:Y:S05]  /*01c0*/  BMOV.32.CLEAR R2, B6 ;  /* 0x0000000006027355 */ /* 0x001e2a0000100000 */
[----:B------:R-:W-:Y:S01]  /*01d0*/  BSSY.RECONVERGENT B6, `(.L_x_1) ;  /* 0x000001b000067945 */ /* 0x000fe20003800200 */
[----:B-1----:R-:W-:Y:S01]  /*01e0*/  IMAD.MOV.U32 R18, RZ, RZ, R4 ;  /* 0x000000ffff127224 */ /* 0x002fe200078e0004 */
[----:B------:R-:W1:Y:S01]  /*01f0*/  LDCU UR4, c[0x0][0x2f8] ;  /* 0x00005f00ff0477ac */ /* 0x000e620008000800 */
[----:B------:R-:W-:-:S03]  /*0200*/  MOV R3, 0xa ;  /* 0x0000000a00037802 */ /* 0x000fc60000000f00 */
[----:B------:R-:W-:Y:S01]  /*0210*/  ISETP.GE.AND P0, PT, R18, 0x1, PT ;  /* 0x000000011200780c */ /* 0x000fe20003f06270 */
[----:B------:R-:W2:Y:S01]  /*0220*/  LDCU UR5, c[0x0][0x2fc] ;  /* 0x00005f80ff0577ac */ /* 0x000ea20008000800 */
[----:B-1----:R-:W-:Y:S01]  /*0230*/  VIADD R6, R6, -UR4 ;  /* 0x8000000406067c36 */ /* 0x002fe20008000000 */
[----:B------:R-:W-:-:S04]  /*0240*/  IADD3 R16, P1, PT, R1, UR4, RZ ;  /* 0x0000000401107c10 */ /* 0x000fc8000ff3e0ff */
[----:B------:R1:W-:Y:S01]  /*0250*/  STL.U16 [R6], R3 ;  /* 0x0000000306007387 */ /* 0x0003e20000100400 */
[----:B--2---:R-:W-:-:S05]  /*0260*/  IMAD.X R17, RZ, RZ, UR5, P1 ;  /* 0x00000005ff117e24 */ /* 0x004fca00088e06ff */
[----:B0-----:R-:W-:Y:S05]  /*0270*/  @!P0 BRA `(.L_x_2) ;  /* 0x0000000000408947 */ /* 0x001fea0003800000 */
[----:B------:R-:W-:Y:S01]  /*0280*/  MOV R0, 0x0 ;  /* 0x0000000000007802 */ /* 0x000fe20000000f00 */
[----:B------:R0:W-:Y:S01]  /*0290*/  STL [R1+0xa00], R18 ;  /* 0x000a001201007387 */ /* 0x0001e20000100800 */
[----:B------:R-:W2:Y:S01]  /*02a0*/  LDCU.64 UR4, c[0x4][0x8] ;  /* 0x01000100ff0477ac */ /* 0x000ea20008000a00 */
[----:B-1----:R-:W-:Y:S01]  /*02b0*/  IADD3 R6, P0, PT, R16, 0xa00, RZ ;  /* 0x00000a0010067810 */ /* 0x002fe20007f1e0ff */
[----:B------:R0:W1:Y:S04]  /*02c0*/  LDC.64 R8, c[0x4][R0] ;  /* 0x0100000000087b82 */ /* 0x0000680000000a00 */
[----:B------:R-:W-:Y:S01]  /*02d0*/  IMAD.X R7, RZ, RZ, R17, P0 ;  /* 0x000000ffff077224 */ /* 0x000fe200000e0611 */
[----:B--2---:R-:W-:Y:S01]  /*02e0*/  MOV R4, UR4 ;  /* 0x0000000400047c02 */ /* 0x004fe20008000f00 */
[----:B0-----:R-:W-:-:S07]  /*02f0*/  IMAD.U32 R5, RZ, RZ, UR5 ;  /* 0x00000005ff057e24 */ /* 0x001fce000f8e00ff */
[----:B------:R-:W-:-:S07]  /*0300*/  LEPC R20, `(.L_x_3) ;  /* 0x000000001014794e */ /* 0x000fce0000000000 */
[----:B-1----:R-:W-:Y:S05]  /*0310*/  CALL.ABS.NOINC R8 ;  /* 0x0000000008007343 */ /* 0x002fea0003c00000 */
.L_x_3:
[----:B------:R-:W-:Y:S01]  /*0320*/  HFMA2 R21, -RZ, RZ, 0, 0 ;  /* 0x00000000ff157431 */ /* 0x000fe200000001ff */
[----:B------:R-:W-:Y:S01]  /*0330*/  IADD3 R4, PT, PT, R18, -0x1, RZ ;  /* 0xffffffff12047810 */ /* 0x000fe20007ffe0ff */
[----:B------:R-:W-:Y:S01]  /*0340*/  IMAD.MOV.U32 R6, RZ, RZ, R16 ;  /* 0x000000ffff067224 */ /* 0x000fe200078e0010 */
[----:B------:R-:W-:Y:S01]  /*0350*/  MOV R20, 0x380 ;  /* 0x0000038000147802 */ /* 0x000fe20000000f00 */
[----:B------:R-:W-:-:S07]  /*0360*/  IMAD.MOV.U32 R7, RZ, RZ, R17 ;  /* 0x000000ffff077224 */ /* 0x000fce00078e0011 */
[----:B------:R-:W-:Y:S05]  /*0370*/  CALL.REL.NOINC `($_Z5diguiv$_Z2ddiPtS_S_S_) ;  /* 0xfffffffc00747944 */ /* 0x000fea0003c3ffff */
.L_x_2:
[----:B------:R-:W-:Y:S05]  /*0380*/  BSYNC.RECONVERGENT B6 ;  /* 0x0000000000067941 */ /* 0x000fea0003800200 */
.L_x_1:
[----:B------:R-:W1:Y:S01]  /*0390*/  LDL R20, [R1+0xa18] ;  /* 0x000a180001147983 */ /* 0x000e620000100800 */
[----:B------:R0:W-:Y:S05]  /*03a0*/  BMOV.32 B6, R2 ;  /* 0x0000000206007356 */ /* 0x0001ea0000000000 */
[----:B------:R-:W1:Y:S04]  /*03b0*/  LDL R21, [R1+0xa1c] ;  /* 0x000a1c0001157983 */ /* 0x000e680000100800 */
[----:B0-----:R-:W1:Y:S04]  /*03c0*/  LDL R2, [R1+0xa08] ;  /* 0x000a080001027983 */ /* 0x001e680000100800 */
[----:B------:R-:W1:Y:S04]  /*03d0*/  LDL R16, [R1+0xa0c] ;  /* 0x000a0c0001107983 */ /* 0x000e680000100800 */
[----:B------:R-:W1:Y:S04]  /*03e0*/  LDL R17, [R1+0xa10] ;  /* 0x000a100001117983 */ /* 0x000e680000100800 */
[----:B------:R0:W1:Y:S02]  /*03f0*/  LDL R18, [R1+0xa14] ;  /* 0x000a140001127983 */ /* 0x0000640000100800 */
[----:B0-----:R-:W-:Y:S01]  /*0400*/  VIADD R1, R1, 0xa20 ;  /* 0x00000a2001017836 */ /* 0x001fe20000000000 */
[----:B-1----:R-:W-:Y:S06]  /*0410*/  RET.REL.NODEC R20 `(_Z5diguiv) ;  /* 0xfffffff814f87950 */ /* 0x002fec0003c3ffff */
.L_x_4:
[----:B------:R-:W-:-:S00]  /*0420*/  BRA `(.L_x_4) ;  /* 0xfffffffc00fc7947 */ /* 0x000fc0000383ffff */
[----:B------:R-:W-:-:S00]  /*0430*/  NOP ;  /* 0x0000000000007918 */ /* 0x000fc00000000000 */
        /* <DEDUP_REMOVED lines=12> */
.L_x_5:


//--------------------- .nv.global.init           --------------------------
	.section	.nv.global.init,"aw",@progbits
.nv.global.init:
	.type		$str,@object
	.size		$str,($str$1 - $str)
$str:
        /*0000*/ 	.byte	0x25, 0x64, 0x0a, 0x00
	.type		$str$1,@object
	.size		$str$1,(.L_1 - $str$1)
$str$1:
        /*0004*/ 	.byte	0x68, 0x69, 0x0a, 0x00
.L_1:


//--------------------- .nv.shared.reserved.0     --------------------------
	.section	.nv.shared.reserved.0,"aw",@nobits
	.weak		__nv_reservedSMEM_offset_0_alias
	.size		__nv_reservedSMEM_offset_0_alias, 0, 64
	.other		__nv_reservedSMEM_offset_0_alias,@"STO_CUDA_RESERVED_SHARED STV_DEFAULT"
__nv_reservedSMEM_offset_0_alias:
	.zero		0
	.zero		64


//--------------------- .nv.constant0._Z5diguiv   --------------------------
	.section	.nv.constant0._Z5diguiv,"a",@progbits
	.sectionflags	@""
	.align	4
.nv.constant0._Z5diguiv:
	.zero		896


//--------------------- SYMBOLS --------------------------

	.type		.nv.reservedSmem.offset0,@object
	.size		.nv.reservedSmem.offset0,0x4
	.type		vprintf,@function
